//
// Generated by NVIDIA NVVM Compiler
//
// Compiler Build ID: CL-36424714
// Cuda compilation tools, release 13.0, V13.0.88
// Based on NVVM 20.0.0
//

.version 9.0
.target sm_100
.address_size 64

	// .globl	_Z6kernelv
.extern .func  (.param .b32 func_retval0) vprintf
(
	.param .b64 vprintf_param_0,
	.param .b64 vprintf_param_1
)
;
.global .align 1 .b8 $str[32] = {72, 101, 108, 108, 111, 32, 102, 114, 111, 109, 32, 98, 108, 111, 99, 107, 32, 37, 117, 44, 32, 116, 104, 114, 101, 97, 100, 32, 37, 117, 10};

.visible .entry _Z6kernelv()
{
	.local .align 8 .b8 	__local_depot0[8];
	.reg .b64 	%SP;
	.reg .b64 	%SPL;
	.reg .b32 	%r<5>;
	.reg .b64 	%rd<5>;

	mov.u64 	%SPL, __local_depot0;
	cvta.local.u64 	%SP, %SPL;
	add.u64 	%rd1, %SP, 0;
	add.u64 	%rd2, %SPL, 0;
	mov.u32 	%r1, %ctaid.x;
	mov.u32 	%r2, %tid.x;
	st.local.v2.u32 	[%rd2], {%r1, %r2};
	mov.u64 	%rd3, $str;
	cvta.global.u64 	%rd4, %rd3;
	{ // callseq 0, 0
	.param .b64 param0;
	st.param.b64 	[param0], %rd4;
	.param .b64 param1;
	st.param.b64 	[param1], %rd1;
	.param .b32 retval0;
	call.uni (retval0), 
	vprintf, 
	(
	param0, 
	param1
	);
	ld.param.b32 	%r3, [retval0];
	} // callseq 0
	ret;

}


// ===== COMPILED SASS (sm_100) =====

	.target	sm_100

	.elftype	@"ET_EXEC"


//--------------------- .note.nv.tkinfo           --------------------------
	.section	.note.nv.tkinfo,"",@"SHT_NOTE"
	.sectionflags	@"SHF_NOTE_NV_TKINFO"
	.tkinfo
        /*0018*/ 	.word	0x00000002
        /*0030*/ 	.string	""
        /*0030*/ 	.string	"ptxas"
        /*0030*/ 	.string	"Cuda compilation tools, release 13.0, V13.0.88"
        /*0030*/ 	.string	"Build cuda_13.0.r13.0/compiler.36424714_0"
        /*0030*/ 	.string	"-arch sm_100 -m 64 "



//--------------------- .note.nv.cuinfo           --------------------------
	.section	.note.nv.cuinfo,"",@"SHT_NOTE"
	.sectionflags	@"SHF_NOTE_NV_CUINFO"
        /*0018*/ 	.short	0x0002
        /*001a*/ 	.short	0x0064
        /*001c*/ 	.short	0x0082
	.zero		2


//--------------------- .nv.info                  --------------------------
	.section	.nv.info,"",@"SHT_CUDA_INFO"
	.align	4


	//----- nvinfo : EIATTR_REGCOUNT
	.align		4
        /*0000*/ 	.byte	0x04, 0x2f
        /*0002*/ 	.short	(.L_2 - .L_1)
	.align		4
.L_1:
        /*0004*/ 	.word	index@(_Z6kernelv)
        /*0008*/ 	.word	0x00000018


	//----- nvinfo : EIATTR_FRAME_SIZE
	.align		4
.L_2:
        /*000c*/ 	.byte	0x04, 0x11
        /*000e*/ 	.short	(.L_4 - .L_3)
	.align		4
.L_3:
        /*0010*/ 	.word	index@(_Z6kernelv)
        /*0014*/ 	.word	0x00000008


	//----- nvinfo : EIATTR_MIN_STACK_SIZE
	.align		4
.L_4:
        /*0018*/ 	.byte	0x04, 0x12
        /*001a*/ 	.short	(.L_6 - .L_5)
	.align		4
.L_5:
        /*001c*/ 	.word	index@(_Z6kernelv)
        /*0020*/ 	.word	0x00000008
.L_6:


//--------------------- .nv.compat                --------------------------
	.section	.nv.compat,"",@"SHT_CUDA_COMPAT_INFO"
	.align	4
        /*0000*/ 	.byte	0x02, 0x09, 0x00, 0x00, 0x02, 0x02, 0x01, 0x00, 0x02, 0x05, 0x05, 0x00, 0x03, 0x07, 0x01, 0x01
        /*0010*/ 	.byte	0x02, 0x03, 0x00, 0x00, 0x02, 0x06, 0x01, 0x00, 0x04, 0x0b, 0x08, 0x00, 0x09, 0x00, 0x00, 0x00
        /*0020*/ 	.byte	0x00, 0x00, 0x00, 0x00


//--------------------- .nv.info._Z6kernelv       --------------------------
	.section	.nv.info._Z6kernelv,"",@"SHT_CUDA_INFO"
	.sectionflags	@""
	.align	4


	//----- nvinfo : EIATTR_CUDA_API_VERSION
	.align		4
        /*0000*/ 	.byte	0x04, 0x37
        /*0002*/ 	.short	(.L_8 - .L_7)
.L_7:
        /*0004*/ 	.word	0x00000082


	//----- nvinfo : EIATTR_SPARSE_MMA_MASK
	.align		4
.L_8:
        /*0008*/ 	.byte	0x03, 0x50
        /*000a*/ 	.short	0x0000


	//----- nvinfo : EIATTR_MAXREG_COUNT
	.align		4
        /*000c*/ 	.byte	0x03, 0x1b
        /*000e*/ 	.short	0x00ff


	//----- nvinfo : EIATTR_EXTERNS
	.align		4
        /*0010*/ 	.byte	0x04, 0x0f
        /*0012*/ 	.short	(.L_10 - .L_9)


	//   ....[0]....
	.align		4
.L_9:
        /*0014*/ 	.word	index@(vprintf)


	//----- nvinfo : EIATTR_MERCURY_ISA_VERSION
	.align		4
.L_10:
        /*0018*/ 	.byte	0x03, 0x5f
        /*001a*/ 	.short	0x0101


	//----- nvinfo : EIATTR_VRC_CTA_INIT_COUNT
	.align		4
        /*001c*/ 	.byte	0x02, 0x4a
	.zero		1
	.zero		1


	//----- nvinfo : EIATTR_SYSCALL_OFFSETS
	.align		4
        /*0020*/ 	.byte	0x04, 0x46
        /*0022*/ 	.short	(.L_12 - .L_11)


	//   ....[0]....
.L_11:
        /*0024*/ 	.word	0x000000f0


	//----- nvinfo : EIATTR_EXIT_INSTR_OFFSETS
	.align		4
.L_12:
        /*0028*/ 	.byte	0x04, 0x1c
        /*002a*/ 	.short	(.L_14 - .L_13)


	//   ....[0]....
.L_13:
        /*002c*/ 	.word	0x00000100


	//----- nvinfo : EIATTR_SW_WAR
	.align		4
.L_14:
        /*0030*/ 	.byte	0x04, 0x36
        /*0032*/ 	.short	(.L_16 - .L_15)
.L_15:
        /*0034*/ 	.word	0x00000008
.L_16:


//--------------------- .nv.callgraph             --------------------------
	.section	.nv.callgraph,"",@"SHT_CUDA_CALLGRAPH"
	.align	4
	.sectionentsize	8
	.align		4
        /*0000*/ 	.word	0x00000000
	.align		4
        /*0004*/ 	.word	0xffffffff
	.align		4
        /*0008*/ 	.word	index@(_Z6kernelv)
	.align		4
        /*000c*/ 	.word	index@(vprintf)
	.align		4
        /*0010*/ 	.word	0x00000000
	.align		4
        /*0014*/ 	.word	0xfffffffe
	.align		4
        /*0018*/ 	.word	0x00000000
	.align		4
        /*001c*/ 	.word	0xfffffffd
	.align		4
        /*0020*/ 	.word	0x00000000
	.align		4
        /*0024*/ 	.word	0xfffffffc


//--------------------- .nv.constant4             --------------------------
	.section	.nv.constant4,"a",@progbits
	.align	8
	.align		8
.nv.constant4:
        /*0000*/ 	.dword	vprintf
	.align		8
        /*0008*/ 	.dword	$str


//--------------------- .text._Z6kernelv          --------------------------
	.section	.text._Z6kernelv,"ax",@progbits
	.align	128
        .global         _Z6kernelv
        .type           _Z6kernelv,@function
        .size           _Z6kernelv,(.L_x_2 - _Z6kernelv)
        .other          _Z6kernelv,@"STO_CUDA_ENTRY STV_DEFAULT"
_Z6kernelv:
.text._Z6kernelv:
[----:B------:R-:W0:Y:S01]  /*0000*/  LDC R1, c[0x0][0x37c] ;  /* 0x0000df00ff017b82 */ /* 0x000e220000000800 */
[----:B------:R-:W1:Y:S01]  /*0010*/  S2R R8, SR_CTAID.X ;  /* 0x0000000000087919 */ /* 0x000e620000002500 */
[----:B0-----:R-:W-:Y:S01]  /*0020*/  VIADD R1, R1, 0xfffffff8 ;  /* 0xfffffff801017836 */ /* 0x001fe20000000000 */
[----:B------:R-:W-:Y:S01]  /*0030*/  MOV R0, 0x0 ;  /* 0x0000000000007802 */ /* 0x000fe20000000f00 */
[----:B------:R-:W0:Y:S01]  /*0040*/  LDCU UR4, c[0x0][0x2f8] ;  /* 0x00005f00ff0477ac */ /* 0x000e220008000800 */
[----:B------:R-:W1:Y:S03]  /*0050*/  S2R R9, SR_TID.X ;  /* 0x0000000000097919 */ /* 0x000e660000002100 */
[----:B------:R2:W3:Y:S01]  /*0060*/  LDC.64 R2, c[0x4][R0] ;  /* 0x0100000000027b82 */ /* 0x0004e20000000a00 */
[----:B------:R-:W4:Y:S01]  /*0070*/  LDCU.64 UR6, c[0x4][0x8] ;  /* 0x01000100ff0677ac */ /* 0x000f220008000a00 */
[----:B------:R-:W5:Y:S01]  /*0080*/  LDCU UR5, c[0x0][0x2fc] ;  /* 0x00005f80ff0577ac */ /* 0x000f620008000800 */
[----:B0-----:R-:W-:Y:S01]  /*0090*/  IADD3 R6, P0, PT, R1, UR4, RZ ;  /* 0x0000000401067c10 */ /* 0x001fe2000ff1e0ff */
[----:B----4-:R-:W-:Y:S01]  /*00a0*/  IMAD.U32 R4, RZ, RZ, UR6 ;  /* 0x00000006ff047e24 */ /* 0x010fe2000f8e00ff */
[----:B------:R-:W-:-:S03]  /*00b0*/  MOV R5, UR7 ;  /* 0x0000000700057c02 */ /* 0x000fc60008000f00 */
[----:B-----5:R-:W-:Y:S01]  /*00c0*/  IMAD.X R7, RZ, RZ, UR5, P0 ;  /* 0x00000005ff077e24 */ /* 0x020fe200080e06ff */
[----:B-1----:R2:W-:Y:S07]  /*00d0*/  STL.64 [R1], R8 ;  /* 0x0000000801007387 */ /* 0x0025ee0000100a00 */
[----:B------:R-:W-:-:S07]  /*00e0*/  LEPC R20, `(.L_x_0) ;  /* 0x000000001014794e */ /* 0x000fce0000000000 */
[----:B--23--:R-:W-:Y:S05]  /*00f0*/  CALL.ABS.NOINC R2 ;  /* 0x0000000002007343 */ /* 0x00cfea0003c00000 */
.L_x_0:
[----:B------:R-:W-:Y:S05]  /*0100*/  EXIT ;  /* 0x000000000000794d */ /* 0x000fea0003800000 */
.L_x_1:
[----:B------:R-:W-:-:S00]  /*0110*/  BRA `(.L_x_1) ;  /* 0xfffffffc00fc7947 */ /* 0x000fc0000383ffff */
[----:B------:R-:W-:-:S00]  /*0120*/  NOP ;  /* 0x0000000000007918 */ /* 0x000fc00000000000 */
        /* <DEDUP_REMOVED lines=13> */
.L_x_2:


//--------------------- .nv.global.init           --------------------------
	.section	.nv.global.init,"aw",@progbits
.nv.global.init:
	.type		$str,@object
	.size		$str,(.L_0 - $str)
$str:
        /*0000*/ 	.byte	0x48, 0x65, 0x6c, 0x6c, 0x6f, 0x20, 0x66, 0x72, 0x6f, 0x6d, 0x20, 0x62, 0x6c, 0x6f, 0x63, 0x6b
        /*0010*/ 	.byte	0x20, 0x25, 0x75, 0x2c, 0x20, 0x74, 0x68, 0x72, 0x65, 0x61, 0x64, 0x20, 0x25, 0x75, 0x0a, 0x00
.L_0:


//--------------------- .nv.shared.reserved.0     --------------------------
	.section	.nv.shared.reserved.0,"aw",@nobits
	.weak		__nv_reservedSMEM_offset_0_alias
	.size		__nv_reservedSMEM_offset_0_alias, 0, 64
	.other		__nv_reservedSMEM_offset_0_alias,@"STO_CUDA_RESERVED_SHARED STV_DEFAULT"
__nv_reservedSMEM_offset_0_alias:
	.zero		0
	.zero		64


//--------------------- .nv.constant0._Z6kernelv  --------------------------
	.section	.nv.constant0._Z6kernelv,"a",@progbits
	.sectionflags	@""
	.align	4
.nv.constant0._Z6kernelv:
	.zero		896


//--------------------- SYMBOLS --------------------------

	.type		.nv.reservedSmem.offset0,@object
	.size		.nv.reservedSmem.offset0,0x4
	.type		vprintf,@function
